//
// Generated by NVIDIA NVVM Compiler
//
// Compiler Build ID: CL-36424714
// Cuda compilation tools, release 13.0, V13.0.88
// Based on NVVM 20.0.0
//

.version 9.0
.target sm_100
.address_size 64

	// .globl	_Z10transpose0PfS_ii
// _ZZ10transpose2PfS_iiE9sharedata has been demoted

.visible .entry _Z10transpose0PfS_ii(
	.param .u64 .ptr .align 1 _Z10transpose0PfS_ii_param_0,
	.param .u64 .ptr .align 1 _Z10transpose0PfS_ii_param_1,
	.param .u32 _Z10transpose0PfS_ii_param_2,
	.param .u32 _Z10transpose0PfS_ii_param_3
)
{
	.reg .pred 	%p<4>;
	.reg .b32 	%r<15>;
	.reg .b32 	%f<2>;
	.reg .b64 	%rd<9>;

	ld.param.u64 	%rd1, [_Z10transpose0PfS_ii_param_0];
	ld.param.u64 	%rd2, [_Z10transpose0PfS_ii_param_1];
	ld.param.u32 	%r5, [_Z10transpose0PfS_ii_param_2];
	ld.param.u32 	%r4, [_Z10transpose0PfS_ii_param_3];
	mov.u32 	%r6, %ntid.x;
	mov.u32 	%r7, %ctaid.x;
	mov.u32 	%r8, %tid.x;
	mad.lo.s32 	%r1, %r6, %r7, %r8;
	mov.u32 	%r9, %ntid.y;
	mov.u32 	%r10, %ctaid.y;
	mov.u32 	%r11, %tid.y;
	mad.lo.s32 	%r12, %r9, %r10, %r11;
	setp.ge.s32 	%p1, %r1, %r4;
	setp.ge.s32 	%p2, %r12, %r5;
	or.pred  	%p3, %p1, %p2;
	@%p3 bra 	$L__BB0_2;
	cvta.to.global.u64 	%rd3, %rd1;
	cvta.to.global.u64 	%rd4, %rd2;
	mad.lo.s32 	%r13, %r4, %r12, %r1;
	mul.wide.s32 	%rd5, %r13, 4;
	add.s64 	%rd6, %rd3, %rd5;
	ld.global.f32 	%f1, [%rd6];
	mad.lo.s32 	%r14, %r5, %r1, %r12;
	mul.wide.s32 	%rd7, %r14, 4;
	add.s64 	%rd8, %rd4, %rd7;
	st.global.f32 	[%rd8], %f1;
$L__BB0_2:
	ret;

}
	// .globl	_Z10transpose2PfS_ii
.visible .entry _Z10transpose2PfS_ii(
	.param .u64 .ptr .align 1 _Z10transpose2PfS_ii_param_0,
	.param .u64 .ptr .align 1 _Z10transpose2PfS_ii_param_1,
	.param .u32 _Z10transpose2PfS_ii_param_2,
	.param .u32 _Z10transpose2PfS_ii_param_3
)
{
	.reg .pred 	%p<4>;
	.reg .b32 	%r<19>;
	.reg .b32 	%f<3>;
	.reg .b64 	%rd<9>;
	// demoted variable
	.shared .align 4 .b8 _ZZ10transpose2PfS_iiE9sharedata[24];
	ld.param.u64 	%rd1, [_Z10transpose2PfS_ii_param_0];
	ld.param.u64 	%rd2, [_Z10transpose2PfS_ii_param_1];
	ld.param.u32 	%r7, [_Z10transpose2PfS_ii_param_2];
	ld.param.u32 	%r6, [_Z10transpose2PfS_ii_param_3];
	mov.u32 	%r8, %ntid.x;
	mov.u32 	%r9, %ctaid.x;
	mov.u32 	%r1, %tid.x;
	mad.lo.s32 	%r2, %r8, %r9, %r1;
	mov.u32 	%r10, %ntid.y;
	mov.u32 	%r11, %ctaid.y;
	mov.u32 	%r3, %tid.y;
	mad.lo.s32 	%r12, %r10, %r11, %r3;
	setp.ge.s32 	%p1, %r2, %r6;
	setp.ge.s32 	%p2, %r12, %r7;
	or.pred  	%p3, %p1, %p2;
	@%p3 bra 	$L__BB1_2;
	cvta.to.global.u64 	%rd3, %rd1;
	cvta.to.global.u64 	%rd4, %rd2;
	mad.lo.s32 	%r13, %r6, %r12, %r2;
	mul.wide.s32 	%rd5, %r13, 4;
	add.s64 	%rd6, %rd3, %rd5;
	ld.global.f32 	%f1, [%rd6];
	mov.u32 	%r14, _ZZ10transpose2PfS_iiE9sharedata;
	mad.lo.s32 	%r15, %r3, 12, %r14;
	shl.b32 	%r16, %r1, 2;
	add.s32 	%r17, %r15, %r16;
	st.shared.f32 	[%r17], %f1;
	bar.sync 	0;
	ld.shared.f32 	%f2, [%r17];
	mad.lo.s32 	%r18, %r7, %r2, %r12;
	mul.wide.s32 	%rd7, %r18, 4;
	add.s64 	%rd8, %rd4, %rd7;
	st.global.f32 	[%rd8], %f2;
$L__BB1_2:
	ret;

}
	// .globl	_Z10transpose1PfS_ii
.visible .entry _Z10transpose1PfS_ii(
	.param .u64 .ptr .align 1 _Z10transpose1PfS_ii_param_0,
	.param .u64 .ptr .align 1 _Z10transpose1PfS_ii_param_1,
	.param .u32 _Z10transpose1PfS_ii_param_2,
	.param .u32 _Z10transpose1PfS_ii_param_3
)
{
	.reg .pred 	%p<4>;
	.reg .b32 	%r<15>;
	.reg .b32 	%f<2>;
	.reg .b64 	%rd<8>;

	ld.param.u64 	%rd1, [_Z10transpose1PfS_ii_param_0];
	ld.param.u64 	%rd2, [_Z10transpose1PfS_ii_param_1];
	ld.param.u32 	%r5, [_Z10transpose1PfS_ii_param_2];
	ld.param.u32 	%r4, [_Z10transpose1PfS_ii_param_3];
	mov.u32 	%r6, %ntid.x;
	mov.u32 	%r7, %ctaid.x;
	mov.u32 	%r8, %tid.x;
	mad.lo.s32 	%r1, %r6, %r7, %r8;
	mov.u32 	%r9, %ntid.y;
	mov.u32 	%r10, %ctaid.y;
	mov.u32 	%r11, %tid.y;
	mad.lo.s32 	%r12, %r9, %r10, %r11;
	setp.ge.s32 	%p1, %r1, %r4;
	setp.ge.s32 	%p2, %r12, %r5;
	or.pred  	%p3, %p1, %p2;
	@%p3 bra 	$L__BB2_2;
	cvta.to.global.u64 	%rd4, %rd2;
	mad.lo.s32 	%r13, %r4, %r12, %r1;
	mul.wide.s32 	%rd5, %r13, 4;
	add.s64 	%rd3, %rd1, %rd5;
	// begin inline asm
	ld.global.nc.f32 %f1, [%rd3];
	// end inline asm
	mad.lo.s32 	%r14, %r5, %r1, %r12;
	mul.wide.s32 	%rd6, %r14, 4;
	add.s64 	%rd7, %rd4, %rd6;
	st.global.f32 	[%rd7], %f1;
$L__BB2_2:
	ret;

}


// ===== COMPILED SASS (sm_100) =====

	.target	sm_100

	.elftype	@"ET_EXEC"


//--------------------- .note.nv.tkinfo           --------------------------
	.section	.note.nv.tkinfo,"",@"SHT_NOTE"
	.sectionflags	@"SHF_NOTE_NV_TKINFO"
	.tkinfo
        /*0018*/ 	.word	0x00000002
        /*0030*/ 	.string	""
        /*0030*/ 	.string	"ptxas"
        /*0030*/ 	.string	"Cuda compilation tools, release 13.0, V13.0.88"
        /*0030*/ 	.string	"Build cuda_13.0.r13.0/compiler.36424714_0"
        /*0030*/ 	.string	"-arch sm_100 -m 64 "



//--------------------- .note.nv.cuinfo           --------------------------
	.section	.note.nv.cuinfo,"",@"SHT_NOTE"
	.sectionflags	@"SHF_NOTE_NV_CUINFO"
        /*0018*/ 	.short	0x0002
        /*001a*/ 	.short	0x0064
        /*001c*/ 	.short	0x0082
	.zero		2


//--------------------- .nv.info                  --------------------------
	.section	.nv.info,"",@"SHT_CUDA_INFO"
	.align	4


	//----- nvinfo : EIATTR_REGCOUNT
	.align		4
        /*0000*/ 	.byte	0x04, 0x2f
        /*0002*/ 	.short	(.L_1 - .L_0)
	.align		4
.L_0:
        /*0004*/ 	.word	index@(_Z10transpose0PfS_ii)
        /*0008*/ 	.word	0x0000000a


	//----- nvinfo : EIATTR_FRAME_SIZE
	.align		4
.L_1:
        /*000c*/ 	.byte	0x04, 0x11
        /*000e*/ 	.short	(.L_3 - .L_2)
	.align		4
.L_2:
        /*0010*/ 	.word	index@(_Z10transpose0PfS_ii)
        /*0014*/ 	.word	0x00000000


	//----- nvinfo : EIATTR_REGCOUNT
	.align		4
.L_3:
        /*0018*/ 	.byte	0x04, 0x2f
        /*001a*/ 	.short	(.L_5 - .L_4)
	.align		4
.L_4:
        /*001c*/ 	.word	index@(_Z10transpose2PfS_ii)
        /*0020*/ 	.word	0x0000000e


	//----- nvinfo : EIATTR_FRAME_SIZE
	.align		4
.L_5:
        /*0024*/ 	.byte	0x04, 0x11
        /*0026*/ 	.short	(.L_7 - .L_6)
	.align		4
.L_6:
        /*0028*/ 	.word	index@(_Z10transpose2PfS_ii)
        /*002c*/ 	.word	0x00000000


	//----- nvinfo : EIATTR_REGCOUNT
	.align		4
.L_7:
        /*0030*/ 	.byte	0x04, 0x2f
        /*0032*/ 	.short	(.L_9 - .L_8)
	.align		4
.L_8:
        /*0034*/ 	.word	index@(_Z10transpose1PfS_ii)
        /*0038*/ 	.word	0x0000000a


	//----- nvinfo : EIATTR_FRAME_SIZE
	.align		4
.L_9:
        /*003c*/ 	.byte	0x04, 0x11
        /*003e*/ 	.short	(.L_11 - .L_10)
	.align		4
.L_10:
        /*0040*/ 	.word	index@(_Z10transpose1PfS_ii)
        /*0044*/ 	.word	0x00000000


	//----- nvinfo : EIATTR_MIN_STACK_SIZE
	.align		4
.L_11:
        /*0048*/ 	.byte	0x04, 0x12
        /*004a*/ 	.short	(.L_13 - .L_12)
	.align		4
.L_12:
        /*004c*/ 	.word	index@(_Z10transpose1PfS_ii)
        /*0050*/ 	.word	0x00000000


	//----- nvinfo : EIATTR_MIN_STACK_SIZE
	.align		4
.L_13:
        /*0054*/ 	.byte	0x04, 0x12
        /*0056*/ 	.short	(.L_15 - .L_14)
	.align		4
.L_14:
        /*0058*/ 	.word	index@(_Z10transpose2PfS_ii)
        /*005c*/ 	.word	0x00000000


	//----- nvinfo : EIATTR_MIN_STACK_SIZE
	.align		4
.L_15:
        /*0060*/ 	.byte	0x04, 0x12
        /*0062*/ 	.short	(.L_17 - .L_16)
	.align		4
.L_16:
        /*0064*/ 	.word	index@(_Z10transpose0PfS_ii)
        /*0068*/ 	.word	0x00000000
.L_17:


//--------------------- .nv.compat                --------------------------
	.section	.nv.compat,"",@"SHT_CUDA_COMPAT_INFO"
	.align	4
        /*0000*/ 	.byte	0x02, 0x09, 0x00, 0x00, 0x02, 0x02, 0x01, 0x00, 0x02, 0x05, 0x05, 0x00, 0x03, 0x07, 0x01, 0x01
        /*0010*/ 	.byte	0x02, 0x03, 0x00, 0x00, 0x02, 0x06, 0x01, 0x00, 0x04, 0x0b, 0x08, 0x00, 0x09, 0x00, 0x00, 0x00
        /*0020*/ 	.byte	0x00, 0x00, 0x00, 0x00


//--------------------- .nv.info._Z10transpose1PfS_ii --------------------------
	.section	.nv.info._Z10transpose1PfS_ii,"",@"SHT_CUDA_INFO"
	.sectionflags	@""
	.align	4


	//----- nvinfo : EIATTR_CUDA_API_VERSION
	.align		4
        /*0000*/ 	.byte	0x04, 0x37
        /*0002*/ 	.short	(.L_19 - .L_18)
.L_18:
        /*0004*/ 	.word	0x00000082


	//----- nvinfo : EIATTR_KPARAM_INFO
	.align		4
.L_19:
        /*0008*/ 	.byte	0x04, 0x17
        /*000a*/ 	.short	(.L_21 - .L_20)
.L_20:
        /*000c*/ 	.word	0x00000000
        /*0010*/ 	.short	0x0003
        /*0012*/ 	.short	0x0014
        /*0014*/ 	.byte	0x00, 0xf0, 0x11, 0x00


	//----- nvinfo : EIATTR_KPARAM_INFO
	.align		4
.L_21:
        /*0018*/ 	.byte	0x04, 0x17
        /*001a*/ 	.short	(.L_23 - .L_22)
.L_22:
        /*001c*/ 	.word	0x00000000
        /*0020*/ 	.short	0x0002
        /*0022*/ 	.short	0x0010
        /*0024*/ 	.byte	0x00, 0xf0, 0x11, 0x00


	//----- nvinfo : EIATTR_KPARAM_INFO
	.align		4
.L_23:
        /*0028*/ 	.byte	0x04, 0x17
        /*002a*/ 	.short	(.L_25 - .L_24)
.L_24:
        /*002c*/ 	.word	0x00000000
        /*0030*/ 	.short	0x0001
        /*0032*/ 	.short	0x0008
        /*0034*/ 	.byte	0x00, 0xf5, 0x21, 0x00


	//----- nvinfo : EIATTR_KPARAM_INFO
	.align		4
.L_25:
        /*0038*/ 	.byte	0x04, 0x17
        /*003a*/ 	.short	(.L_27 - .L_26)
.L_26:
        /*003c*/ 	.word	0x00000000
        /*0040*/ 	.short	0x0000
        /*0042*/ 	.short	0x0000
        /*0044*/ 	.byte	0x00, 0xf5, 0x21, 0x00


	//----- nvinfo : EIATTR_SPARSE_MMA_MASK
	.align		4
.L_27:
        /*0048*/ 	.byte	0x03, 0x50
        /*004a*/ 	.short	0x0000


	//----- nvinfo : EIATTR_MAXREG_COUNT
	.align		4
        /*004c*/ 	.byte	0x03, 0x1b
        /*004e*/ 	.short	0x00ff


	//----- nvinfo : EIATTR_MERCURY_ISA_VERSION
	.align		4
        /*0050*/ 	.byte	0x03, 0x5f
        /*0052*/ 	.short	0x0101


	//----- nvinfo : EIATTR_VRC_CTA_INIT_COUNT
	.align		4
        /*0054*/ 	.byte	0x02, 0x4a
	.zero		1
	.zero		1


	//----- nvinfo : EIATTR_EXIT_INSTR_OFFSETS
	.align		4
        /*0058*/ 	.byte	0x04, 0x1c
        /*005a*/ 	.short	(.L_29 - .L_28)


	//   ....[0]....
.L_28:
        /*005c*/ 	.word	0x000000c0


	//   ....[1]....
        /*0060*/ 	.word	0x00000160


	//----- nvinfo : EIATTR_CBANK_PARAM_SIZE
	.align		4
.L_29:
        /*0064*/ 	.byte	0x03, 0x19
        /*0066*/ 	.short	0x0018


	//----- nvinfo : EIATTR_PARAM_CBANK
	.align		4
        /*0068*/ 	.byte	0x04, 0x0a
        /*006a*/ 	.short	(.L_31 - .L_30)
	.align		4
.L_30:
        /*006c*/ 	.word	index@(.nv.constant0._Z10transpose1PfS_ii)
        /*0070*/ 	.short	0x0380
        /*0072*/ 	.short	0x0018


	//----- nvinfo : EIATTR_SW_WAR
	.align		4
.L_31:
        /*0074*/ 	.byte	0x04, 0x36
        /*0076*/ 	.short	(.L_33 - .L_32)
.L_32:
        /*0078*/ 	.word	0x00000008
.L_33:


//--------------------- .nv.info._Z10transpose2PfS_ii --------------------------
	.section	.nv.info._Z10transpose2PfS_ii,"",@"SHT_CUDA_INFO"
	.sectionflags	@""
	.align	4


	//----- nvinfo : EIATTR_CUDA_API_VERSION
	.align		4
        /*0000*/ 	.byte	0x04, 0x37
        /*0002*/ 	.short	(.L_35 - .L_34)
.L_34:
        /*0004*/ 	.word	0x00000082


	//----- nvinfo : EIATTR_KPARAM_INFO
	.align		4
.L_35:
        /*0008*/ 	.byte	0x04, 0x17
        /*000a*/ 	.short	(.L_37 - .L_36)
.L_36:
        /*000c*/ 	.word	0x00000000
        /*0010*/ 	.short	0x0003
        /*0012*/ 	.short	0x0014
        /*0014*/ 	.byte	0x00, 0xf0, 0x11, 0x00


	//----- nvinfo : EIATTR_KPARAM_INFO
	.align		4
.L_37:
        /*0018*/ 	.byte	0x04, 0x17
        /*001a*/ 	.short	(.L_39 - .L_38)
.L_38:
        /*001c*/ 	.word	0x00000000
        /*0020*/ 	.short	0x0002
        /*0022*/ 	.short	0x0010
        /*0024*/ 	.byte	0x00, 0xf0, 0x11, 0x00


	//----- nvinfo : EIATTR_KPARAM_INFO
	.align		4
.L_39:
        /*0028*/ 	.byte	0x04, 0x17
        /*002a*/ 	.short	(.L_41 - .L_40)
.L_40:
        /*002c*/ 	.word	0x00000000
        /*0030*/ 	.short	0x0001
        /*0032*/ 	.short	0x0008
        /*0034*/ 	.byte	0x00, 0xf5, 0x21, 0x00


	//----- nvinfo : EIATTR_KPARAM_INFO
	.align		4
.L_41:
        /*0038*/ 	.byte	0x04, 0x17
        /*003a*/ 	.short	(.L_43 - .L_42)
.L_42:
        /*003c*/ 	.word	0x00000000
        /*0040*/ 	.short	0x0000
        /*0042*/ 	.short	0x0000
        /*0044*/ 	.byte	0x00, 0xf5, 0x21, 0x00


	//----- nvinfo : EIATTR_SPARSE_MMA_MASK
	.align		4
.L_43:
        /*0048*/ 	.byte	0x03, 0x50
        /*004a*/ 	.short	0x0000


	//----- nvinfo : EIATTR_MAXREG_COUNT
	.align		4
        /*004c*/ 	.byte	0x03, 0x1b
        /*004e*/ 	.short	0x00ff


	//----- nvinfo : EIATTR_NUM_BARRIERS
	.align		4
        /*0050*/ 	.byte	0x02, 0x4c
        /*0052*/ 	.byte	0x01
	.zero		1


	//----- nvinfo : EIATTR_MERCURY_ISA_VERSION
	.align		4
        /*0054*/ 	.byte	0x03, 0x5f
        /*0056*/ 	.short	0x0101


	//----- nvinfo : EIATTR_VRC_CTA_INIT_COUNT
	.align		4
        /*0058*/ 	.byte	0x02, 0x4a
	.zero		1
	.zero		1


	//----- nvinfo : EIATTR_EXIT_INSTR_OFFSETS
	.align		4
        /*005c*/ 	.byte	0x04, 0x1c
        /*005e*/ 	.short	(.L_45 - .L_44)


	//   ....[0]....
.L_44:
        /*0060*/ 	.word	0x000000c0


	//   ....[1]....
        /*0064*/ 	.word	0x000001e0


	//----- nvinfo : EIATTR_CBANK_PARAM_SIZE
	.align		4
.L_45:
        /*0068*/ 	.byte	0x03, 0x19
        /*006a*/ 	.short	0x0018


	//----- nvinfo : EIATTR_PARAM_CBANK
	.align		4
        /*006c*/ 	.byte	0x04, 0x0a
        /*006e*/ 	.short	(.L_47 - .L_46)
	.align		4
.L_46:
        /*0070*/ 	.word	index@(.nv.constant0._Z10transpose2PfS_ii)
        /*0074*/ 	.short	0x0380
        /*0076*/ 	.short	0x0018


	//----- nvinfo : EIATTR_SW_WAR
	.align		4
.L_47:
        /*0078*/ 	.byte	0x04, 0x36
        /*007a*/ 	.short	(.L_49 - .L_48)
.L_48:
        /*007c*/ 	.word	0x00000008
.L_49:


//--------------------- .nv.info._Z10transpose0PfS_ii --------------------------
	.section	.nv.info._Z10transpose0PfS_ii,"",@"SHT_CUDA_INFO"
	.sectionflags	@""
	.align	4


	//----- nvinfo : EIATTR_CUDA_API_VERSION
	.align		4
        /*0000*/ 	.byte	0x04, 0x37
        /*0002*/ 	.short	(.L_51 - .L_50)
.L_50:
        /*0004*/ 	.word	0x00000082


	//----- nvinfo : EIATTR_KPARAM_INFO
	.align		4
.L_51:
        /*0008*/ 	.byte	0x04, 0x17
        /*000a*/ 	.short	(.L_53 - .L_52)
.L_52:
        /*000c*/ 	.word	0x00000000
        /*0010*/ 	.short	0x0003
        /*0012*/ 	.short	0x0014
        /*0014*/ 	.byte	0x00, 0xf0, 0x11, 0x00


	//----- nvinfo : EIATTR_KPARAM_INFO
	.align		4
.L_53:
        /*0018*/ 	.byte	0x04, 0x17
        /*001a*/ 	.short	(.L_55 - .L_54)
.L_54:
        /*001c*/ 	.word	0x00000000
        /*0020*/ 	.short	0x0002
        /*0022*/ 	.short	0x0010
        /*0024*/ 	.byte	0x00, 0xf0, 0x11, 0x00


	//----- nvinfo : EIATTR_KPARAM_INFO
	.align		4
.L_55:
        /*0028*/ 	.byte	0x04, 0x17
        /*002a*/ 	.short	(.L_57 - .L_56)
.L_56:
        /*002c*/ 	.word	0x00000000
        /*0030*/ 	.short	0x0001
        /*0032*/ 	.short	0x0008
        /*0034*/ 	.byte	0x00, 0xf5, 0x21, 0x00


	//----- nvinfo : EIATTR_KPARAM_INFO
	.align		4
.L_57:
        /*0038*/ 	.byte	0x04, 0x17
        /*003a*/ 	.short	(.L_59 - .L_58)
.L_58:
        /*003c*/ 	.word	0x00000000
        /*0040*/ 	.short	0x0000
        /*0042*/ 	.short	0x0000
        /*0044*/ 	.byte	0x00, 0xf5, 0x21, 0x00


	//----- nvinfo : EIATTR_SPARSE_MMA_MASK
	.align		4
.L_59:
        /*0048*/ 	.byte	0x03, 0x50
        /*004a*/ 	.short	0x0000


	//----- nvinfo : EIATTR_MAXREG_COUNT
	.align		4
        /*004c*/ 	.byte	0x03, 0x1b
        /*004e*/ 	.short	0x00ff


	//----- nvinfo : EIATTR_MERCURY_ISA_VERSION
	.align		4
        /*0050*/ 	.byte	0x03, 0x5f
        /*0052*/ 	.short	0x0101


	//----- nvinfo : EIATTR_VRC_CTA_INIT_COUNT
	.align		4
        /*0054*/ 	.byte	0x02, 0x4a
	.zero		1
	.zero		1


	//----- nvinfo : EIATTR_EXIT_INSTR_OFFSETS
	.align		4
        /*0058*/ 	.byte	0x04, 0x1c
        /*005a*/ 	.short	(.L_61 - .L_60)


	//   ....[0]....
.L_60:
        /*005c*/ 	.word	0x000000c0


	//   ....[1]....
        /*0060*/ 	.word	0x00000160


	//----- nvinfo : EIATTR_CBANK_PARAM_SIZE
	.align		4
.L_61:
        /*0064*/ 	.byte	0x03, 0x19
        /*0066*/ 	.short	0x0018


	//----- nvinfo : EIATTR_PARAM_CBANK
	.align		4
        /*0068*/ 	.byte	0x04, 0x0a
        /*006a*/ 	.short	(.L_63 - .L_62)
	.align		4
.L_62:
        /*006c*/ 	.word	index@(.nv.constant0._Z10transpose0PfS_ii)
        /*0070*/ 	.short	0x0380
        /*0072*/ 	.short	0x0018


	//----- nvinfo : EIATTR_SW_WAR
	.align		4
.L_63:
        /*0074*/ 	.byte	0x04, 0x36
        /*0076*/ 	.short	(.L_65 - .L_64)
.L_64:
        /*0078*/ 	.word	0x00000008
.L_65:


//--------------------- .nv.callgraph             --------------------------
	.section	.nv.callgraph,"",@"SHT_CUDA_CALLGRAPH"
	.align	4
	.sectionentsize	8
	.align		4
        /*0000*/ 	.word	0x00000000
	.align		4
        /*0004*/ 	.word	0xffffffff
	.align		4
        /*0008*/ 	.word	0x00000000
	.align		4
        /*000c*/ 	.word	0xfffffffe
	.align		4
        /*0010*/ 	.word	0x00000000
	.align		4
        /*0014*/ 	.word	0xfffffffd
	.align		4
        /*0018*/ 	.word	0x00000000
	.align		4
        /*001c*/ 	.word	0xfffffffc


//--------------------- .text._Z10transpose1PfS_ii --------------------------
	.section	.text._Z10transpose1PfS_ii,"ax",@progbits
	.align	128
        .global         _Z10transpose1PfS_ii
        .type           _Z10transpose1PfS_ii,@function
        .size           _Z10transpose1PfS_ii,(.L_x_3 - _Z10transpose1PfS_ii)
        .other          _Z10transpose1PfS_ii,@"STO_CUDA_ENTRY STV_DEFAULT"
_Z10transpose1PfS_ii:
.text._Z10transpose1PfS_ii:
[----:B------:R-:W-:Y:S01]  /*0000*/  LDC R1, c[0x0][0x37c] ;  /* 0x0000df00ff017b82 */ /* 0x000fe20000000800 */
[----:B------:R-:W0:Y:S01]  /*0010*/  S2R R7, SR_CTAID.Y ;  /* 0x0000000000077919 */ /* 0x000e220000002600 */
[----:B------:R-:W1:Y:S01]  /*0020*/  LDCU UR4, c[0x0][0x360] ;  /* 0x00006c00ff0477ac */ /* 0x000e620008000800 */
[----:B------:R-:W0:Y:S01]  /*0030*/  S2R R2, SR_TID.Y ;  /* 0x0000000000027919 */ /* 0x000e220000002200 */
[----:B------:R-:W0:Y:S01]  /*0040*/  LDCU UR5, c[0x0][0x364] ;  /* 0x00006c80ff0577ac */ /* 0x000e220008000800 */
[----:B------:R-:W1:Y:S01]  /*0050*/  S2R R0, SR_CTAID.X ;  /* 0x0000000000007919 */ /* 0x000e620000002500 */
[----:B------:R-:W2:Y:S01]  /*0060*/  LDCU.64 UR6, c[0x0][0x390] ;  /* 0x00007200ff0677ac */ /* 0x000ea20008000a00 */
[----:B------:R-:W1:Y:S01]  /*0070*/  S2R R3, SR_TID.X ;  /* 0x0000000000037919 */ /* 0x000e620000002100 */
[----:B0-----:R-:W-:-:S05]  /*0080*/  IMAD R7, R7, UR5, R2 ;  /* 0x0000000507077c24 */ /* 0x001fca000f8e0202 */
[----:B--2---:R-:W-:Y:S01]  /*0090*/  ISETP.GE.AND P0, PT, R7, UR6, PT ;  /* 0x0000000607007c0c */ /* 0x004fe2000bf06270 */
[----:B-1----:R-:W-:-:S05]  /*00a0*/  IMAD R0, R0, UR4, R3 ;  /* 0x0000000400007c24 */ /* 0x002fca000f8e0203 */
[----:B------:R-:W-:-:S13]  /*00b0*/  ISETP.GE.OR P0, PT, R0, UR7, P0 ;  /* 0x0000000700007c0c */ /* 0x000fda0008706670 */
[----:B------:R-:W-:Y:S05]  /*00c0*/  @P0 EXIT ;  /* 0x000000000000094d */ /* 0x000fea0003800000 */
[----:B------:R-:W0:Y:S01]  /*00d0*/  LDC.64 R2, c[0x0][0x380] ;  /* 0x0000e000ff027b82 */ /* 0x000e220000000a00 */
[----:B------:R-:W1:Y:S01]  /*00e0*/  LDCU.64 UR4, c[0x0][0x358] ;  /* 0x00006b00ff0477ac */ /* 0x000e620008000a00 */
[----:B------:R-:W-:-:S04]  /*00f0*/  IMAD R5, R7, UR7, R0 ;  /* 0x0000000707057c24 */ /* 0x000fc8000f8e0200 */
[----:B0-----:R-:W-:Y:S02]  /*0100*/  IMAD.WIDE R2, R5, 0x4, R2 ;  /* 0x0000000405027825 */ /* 0x001fe400078e0202 */
[----:B------:R-:W0:Y:S04]  /*0110*/  LDC.64 R4, c[0x0][0x388] ;  /* 0x0000e200ff047b82 */ /* 0x000e280000000a00 */
[----:B-1----:R-:W2:Y:S01]  /*0120*/  LDG.E.CONSTANT R3, desc[UR4][R2.64] ;  /* 0x0000000402037981 */ /* 0x002ea2000c1e9900 */
[----:B------:R-:W-:-:S04]  /*0130*/  IMAD R7, R0, UR6, R7 ;  /* 0x0000000600077c24 */ /* 0x000fc8000f8e0207 */
[----:B0-----:R-:W-:-:S05]  /*0140*/  IMAD.WIDE R4, R7, 0x4, R4 ;  /* 0x0000000407047825 */ /* 0x001fca00078e0204 */
[----:B--2---:R-:W-:Y:S01]  /*0150*/  STG.E desc[UR4][R4.64], R3 ;  /* 0x0000000304007986 */ /* 0x004fe2000c101904 */
[----:B------:R-:W-:Y:S05]  /*0160*/  EXIT ;  /* 0x000000000000794d */ /* 0x000fea0003800000 */
.L_x_0:
[----:B------:R-:W-:-:S00]  /*0170*/  BRA `(.L_x_0) ;  /* 0xfffffffc00fc7947 */ /* 0x000fc0000383ffff */
[----:B------:R-:W-:-:S00]  /*0180*/  NOP ;  /* 0x0000000000007918 */ /* 0x000fc00000000000 */
[----:B------:R-:W-:-:S00]  /*0190*/  NOP ;  /* 0x0000000000007918 */ /* 0x000fc00000000000 */
[----:B------:R-:W-:-:S00]  /*01a0*/  NOP ;  /* 0x0000000000007918 */ /* 0x000fc00000000000 */
[----:B------:R-:W-:-:S00]  /*01b0*/  NOP ;  /* 0x0000000000007918 */ /* 0x000fc00000000000 */
[----:B------:R-:W-:-:S00]  /*01c0*/  NOP ;  /* 0x0000000000007918 */ /* 0x000fc00000000000 */
[----:B------:R-:W-:-:S00]  /*01d0*/  NOP ;  /* 0x0000000000007918 */ /* 0x000fc00000000000 */
[----:B------:R-:W-:-:S00]  /*01e0*/  NOP ;  /* 0x0000000000007918 */ /* 0x000fc00000000000 */
[----:B------:R-:W-:-:S00]  /*01f0*/  NOP ;  /* 0x0000000000007918 */ /* 0x000fc00000000000 */
.L_x_3:


//--------------------- .text._Z10transpose2PfS_ii --------------------------
	.section	.text._Z10transpose2PfS_ii,"ax",@progbits
	.align	128
        .global         _Z10transpose2PfS_ii
        .type           _Z10transpose2PfS_ii,@function
        .size           _Z10transpose2PfS_ii,(.L_x_4 - _Z10transpose2PfS_ii)
        .other          _Z10transpose2PfS_ii,@"STO_CUDA_ENTRY STV_DEFAULT"
_Z10transpose2PfS_ii:
.text._Z10transpose2PfS_ii:
        /* <DEDUP_REMOVED lines=16> */
[----:B0-----:R-:W-:-:S05]  /*0100*/  IMAD.WIDE R2, R5, 0x4, R2 ;  /* 0x0000000405027825 */ /* 0x001fca00078e0202 */
[----:B-1----:R0:W2:Y:S01]  /*0110*/  LDG.E R6, desc[UR4][R2.64] ;  /* 0x0000000402067981 */ /* 0x0020a2000c1e1900 */
[----:B------:R-:W-:Y:S01]  /*0120*/  MOV R4, 0x400 ;  /* 0x0000040000047802 */ /* 0x000fe20000000f00 */
[----:B------:R-:W-:Y:S01]  /*0130*/  IMAD R7, R0, UR6, R7 ;  /* 0x0000000600077c24 */ /* 0x000fe2000f8e0207 */
[----:B------:R-:W1:Y:S02]  /*0140*/  S2R R5, SR_CgaCtaId ;  /* 0x0000000000057919 */ /* 0x000e640000008800 */
[----:B-1----:R-:W-:-:S05]  /*0150*/  LEA R4, R5, R4, 0x18 ;  /* 0x0000000405047211 */ /* 0x002fca00078ec0ff */
[----:B------:R-:W-:-:S05]  /*0160*/  IMAD R4, R8, 0xc, R4 ;  /* 0x0000000c08047824 */ /* 0x000fca00078e0204 */
[----:B------:R-:W-:Y:S02]  /*0170*/  LEA R9, R9, R4, 0x2 ;  /* 0x0000000409097211 */ /* 0x000fe400078e10ff */
[----:B------:R-:W0:Y:S02]  /*0180*/  LDC.64 R4, c[0x0][0x388] ;  /* 0x0000e200ff047b82 */ /* 0x000e240000000a00 */
[----:B0-----:R-:W-:Y:S01]  /*0190*/  IMAD.WIDE R2, R7, 0x4, R4 ;  /* 0x0000000407027825 */ /* 0x001fe200078e0204 */
[----:B--2---:R-:W-:Y:S05]  /*01a0*/  STS [R9], R6 ;  /* 0x0000000609007388 */ /* 0x004fea0000000800 */
[----:B------:R-:W-:Y:S06]  /*01b0*/  BAR.SYNC.DEFER_BLOCKING 0x0 ;  /* 0x0000000000007b1d */ /* 0x000fec0000010000 */
[----:B------:R-:W0:Y:S04]  /*01c0*/  LDS R11, [R9] ;  /* 0x00000000090b7984 */ /* 0x000e280000000800 */
[----:B0-----:R-:W-:Y:S01]  /*01d0*/  STG.E desc[UR4][R2.64], R11 ;  /* 0x0000000b02007986 */ /* 0x001fe2000c101904 */
[----:B------:R-:W-:Y:S05]  /*01e0*/  EXIT ;  /* 0x000000000000794d */ /* 0x000fea0003800000 */
.L_x_1:
        /* <DEDUP_REMOVED lines=9> */
.L_x_4:


//--------------------- .text._Z10transpose0PfS_ii --------------------------
	.section	.text._Z10transpose0PfS_ii,"ax",@progbits
	.align	128
        .global         _Z10transpose0PfS_ii
        .type           _Z10transpose0PfS_ii,@function
        .size           _Z10transpose0PfS_ii,(.L_x_5 - _Z10transpose0PfS_ii)
        .other          _Z10transpose0PfS_ii,@"STO_CUDA_ENTRY STV_DEFAULT"
_Z10transpose0PfS_ii:
.text._Z10transpose0PfS_ii:
        /* <DEDUP_REMOVED lines=18> */
[----:B-1----:R-:W2:Y:S01]  /*0120*/  LDG.E R3, desc[UR4][R2.64] ;  /* 0x0000000402037981 */ /* 0x002ea2000c1e1900 */
[----:B------:R-:W-:-:S04]  /*0130*/  IMAD R7, R0, UR6, R7 ;  /* 0x0000000600077c24 */ /* 0x000fc8000f8e0207 */
[----:B0-----:R-:W-:-:S05]  /*0140*/  IMAD.WIDE R4, R7, 0x4, R4 ;  /* 0x0000000407047825 */ /* 0x001fca00078e0204 */
[----:B--2---:R-:W-:Y:S01]  /*0150*/  STG.E desc[UR4][R4.64], R3 ;  /* 0x0000000304007986 */ /* 0x004fe2000c101904 */
[----:B------:R-:W-:Y:S05]  /*0160*/  EXIT ;  /* 0x000000000000794d */ /* 0x000fea0003800000 */
.L_x_2:
        /* <DEDUP_REMOVED lines=9> */
.L_x_5:


//--------------------- .nv.shared.reserved.0     --------------------------
	.section	.nv.shared.reserved.0,"aw",@nobits
	.weak		__nv_reservedSMEM_offset_0_alias
	.size		__nv_reservedSMEM_offset_0_alias, 0, 64
	.other		__nv_reservedSMEM_offset_0_alias,@"STO_CUDA_RESERVED_SHARED STV_DEFAULT"
__nv_reservedSMEM_offset_0_alias:
	.zero		0
	.zero		64


//--------------------- .nv.shared._Z10transpose2PfS_ii --------------------------
	.section	.nv.shared._Z10transpose2PfS_ii,"aw",@nobits
	.sectionflags	@""
	.align	4
.nv.shared._Z10transpose2PfS_ii:
	.zero		1048


//--------------------- .nv.constant0._Z10transpose1PfS_ii --------------------------
	.section	.nv.constant0._Z10transpose1PfS_ii,"a",@progbits
	.sectionflags	@""
	.align	4
.nv.constant0._Z10transpose1PfS_ii:
	.zero		920


//--------------------- .nv.constant0._Z10transpose2PfS_ii --------------------------
	.section	.nv.constant0._Z10transpose2PfS_ii,"a",@progbits
	.sectionflags	@""
	.align	4
.nv.constant0._Z10transpose2PfS_ii:
	.zero		920


//--------------------- .nv.constant0._Z10transpose0PfS_ii --------------------------
	.section	.nv.constant0._Z10transpose0PfS_ii,"a",@progbits
	.sectionflags	@""
	.align	4
.nv.constant0._Z10transpose0PfS_ii:
	.zero		920


//--------------------- SYMBOLS --------------------------

	.type		.nv.reservedSmem.offset0,@object
	.size		.nv.reservedSmem.offset0,0x4
	.type		.nv.reservedSmem.cap,@object
	.size		.nv.reservedSmem.cap,0x4
